//
// Generated by NVIDIA NVVM Compiler
//
// Compiler Build ID: CL-36424714
// Cuda compilation tools, release 13.0, V13.0.88
// Based on NVVM 20.0.0
//

.version 9.0
.target sm_100
.address_size 64

	// .globl	_Z41stitch_y_uv_with_linesize_and_crop_kernelPKPhS1_PiS2_S_S_iiiiiiS2_

.visible .entry _Z41stitch_y_uv_with_linesize_and_crop_kernelPKPhS1_PiS2_S_S_iiiiiiS2_(
	.param .u64 .ptr .align 1 _Z41stitch_y_uv_with_linesize_and_crop_kernelPKPhS1_PiS2_S_S_iiiiiiS2__param_0,
	.param .u64 .ptr .align 1 _Z41stitch_y_uv_with_linesize_and_crop_kernelPKPhS1_PiS2_S_S_iiiiiiS2__param_1,
	.param .u64 .ptr .align 1 _Z41stitch_y_uv_with_linesize_and_crop_kernelPKPhS1_PiS2_S_S_iiiiiiS2__param_2,
	.param .u64 .ptr .align 1 _Z41stitch_y_uv_with_linesize_and_crop_kernelPKPhS1_PiS2_S_S_iiiiiiS2__param_3,
	.param .u64 .ptr .align 1 _Z41stitch_y_uv_with_linesize_and_crop_kernelPKPhS1_PiS2_S_S_iiiiiiS2__param_4,
	.param .u64 .ptr .align 1 _Z41stitch_y_uv_with_linesize_and_crop_kernelPKPhS1_PiS2_S_S_iiiiiiS2__param_5,
	.param .u32 _Z41stitch_y_uv_with_linesize_and_crop_kernelPKPhS1_PiS2_S_S_iiiiiiS2__param_6,
	.param .u32 _Z41stitch_y_uv_with_linesize_and_crop_kernelPKPhS1_PiS2_S_S_iiiiiiS2__param_7,
	.param .u32 _Z41stitch_y_uv_with_linesize_and_crop_kernelPKPhS1_PiS2_S_S_iiiiiiS2__param_8,
	.param .u32 _Z41stitch_y_uv_with_linesize_and_crop_kernelPKPhS1_PiS2_S_S_iiiiiiS2__param_9,
	.param .u32 _Z41stitch_y_uv_with_linesize_and_crop_kernelPKPhS1_PiS2_S_S_iiiiiiS2__param_10,
	.param .u32 _Z41stitch_y_uv_with_linesize_and_crop_kernelPKPhS1_PiS2_S_S_iiiiiiS2__param_11,
	.param .u64 .ptr .align 1 _Z41stitch_y_uv_with_linesize_and_crop_kernelPKPhS1_PiS2_S_S_iiiiiiS2__param_12
)
{
	.reg .pred 	%p<24>;
	.reg .b16 	%rs<11>;
	.reg .b32 	%r<167>;
	.reg .b64 	%rd<105>;

	ld.param.u64 	%rd23, [_Z41stitch_y_uv_with_linesize_and_crop_kernelPKPhS1_PiS2_S_S_iiiiiiS2__param_0];
	ld.param.u64 	%rd25, [_Z41stitch_y_uv_with_linesize_and_crop_kernelPKPhS1_PiS2_S_S_iiiiiiS2__param_2];
	ld.param.u64 	%rd26, [_Z41stitch_y_uv_with_linesize_and_crop_kernelPKPhS1_PiS2_S_S_iiiiiiS2__param_3];
	ld.param.u64 	%rd27, [_Z41stitch_y_uv_with_linesize_and_crop_kernelPKPhS1_PiS2_S_S_iiiiiiS2__param_4];
	ld.param.u64 	%rd28, [_Z41stitch_y_uv_with_linesize_and_crop_kernelPKPhS1_PiS2_S_S_iiiiiiS2__param_5];
	ld.param.u32 	%r59, [_Z41stitch_y_uv_with_linesize_and_crop_kernelPKPhS1_PiS2_S_S_iiiiiiS2__param_6];
	ld.param.u32 	%r60, [_Z41stitch_y_uv_with_linesize_and_crop_kernelPKPhS1_PiS2_S_S_iiiiiiS2__param_7];
	ld.param.u32 	%r63, [_Z41stitch_y_uv_with_linesize_and_crop_kernelPKPhS1_PiS2_S_S_iiiiiiS2__param_8];
	ld.param.u32 	%r61, [_Z41stitch_y_uv_with_linesize_and_crop_kernelPKPhS1_PiS2_S_S_iiiiiiS2__param_9];
	ld.param.u32 	%r64, [_Z41stitch_y_uv_with_linesize_and_crop_kernelPKPhS1_PiS2_S_S_iiiiiiS2__param_11];
	ld.param.u64 	%rd29, [_Z41stitch_y_uv_with_linesize_and_crop_kernelPKPhS1_PiS2_S_S_iiiiiiS2__param_12];
	cvta.to.global.u64 	%rd1, %rd27;
	cvta.to.global.u64 	%rd2, %rd28;
	cvta.to.global.u64 	%rd3, %rd29;
	mov.u32 	%r65, %ctaid.x;
	mov.u32 	%r66, %ntid.x;
	mov.u32 	%r67, %tid.x;
	mad.lo.s32 	%r1, %r65, %r66, %r67;
	mov.u32 	%r68, %ctaid.y;
	mov.u32 	%r69, %ntid.y;
	mov.u32 	%r70, %tid.y;
	mad.lo.s32 	%r71, %r68, %r69, %r70;
	setp.ge.s32 	%p1, %r1, %r63;
	setp.ge.s32 	%p2, %r71, %r64;
	or.pred  	%p3, %p1, %p2;
	@%p3 bra 	$L__BB0_29;
	setp.lt.s32 	%p4, %r1, 1;
	mov.b32 	%r156, 0;
	@%p4 bra 	$L__BB0_14;
	and.b32  	%r3, %r1, 15;
	setp.lt.u32 	%p5, %r1, 16;
	mov.b32 	%r149, 0;
	mov.u32 	%r156, %r149;
	@%p5 bra 	$L__BB0_5;
	and.b32  	%r149, %r1, 2147483632;
	neg.s32 	%r143, %r149;
	add.s64 	%rd103, %rd3, 32;
	mov.b32 	%r156, 0;
$L__BB0_4:
	.pragma "nounroll";
	ld.global.u32 	%r76, [%rd103+-32];
	add.s32 	%r77, %r76, %r156;
	ld.global.u32 	%r78, [%rd103+-28];
	add.s32 	%r79, %r78, %r77;
	ld.global.u32 	%r80, [%rd103+-24];
	add.s32 	%r81, %r80, %r79;
	ld.global.u32 	%r82, [%rd103+-20];
	add.s32 	%r83, %r82, %r81;
	ld.global.u32 	%r84, [%rd103+-16];
	add.s32 	%r85, %r84, %r83;
	ld.global.u32 	%r86, [%rd103+-12];
	add.s32 	%r87, %r86, %r85;
	ld.global.u32 	%r88, [%rd103+-8];
	add.s32 	%r89, %r88, %r87;
	ld.global.u32 	%r90, [%rd103+-4];
	add.s32 	%r91, %r90, %r89;
	ld.global.u32 	%r92, [%rd103];
	add.s32 	%r93, %r92, %r91;
	ld.global.u32 	%r94, [%rd103+4];
	add.s32 	%r95, %r94, %r93;
	ld.global.u32 	%r96, [%rd103+8];
	add.s32 	%r97, %r96, %r95;
	ld.global.u32 	%r98, [%rd103+12];
	add.s32 	%r99, %r98, %r97;
	ld.global.u32 	%r100, [%rd103+16];
	add.s32 	%r101, %r100, %r99;
	ld.global.u32 	%r102, [%rd103+20];
	add.s32 	%r103, %r102, %r101;
	ld.global.u32 	%r104, [%rd103+24];
	add.s32 	%r105, %r104, %r103;
	ld.global.u32 	%r106, [%rd103+28];
	add.s32 	%r156, %r106, %r105;
	add.s32 	%r143, %r143, 16;
	add.s64 	%rd103, %rd103, 64;
	setp.ne.s32 	%p6, %r143, 0;
	@%p6 bra 	$L__BB0_4;
$L__BB0_5:
	setp.eq.s32 	%p7, %r3, 0;
	@%p7 bra 	$L__BB0_14;
	and.b32  	%r13, %r1, 7;
	setp.lt.u32 	%p8, %r3, 8;
	@%p8 bra 	$L__BB0_8;
	mul.wide.u32 	%rd30, %r149, 4;
	add.s64 	%rd31, %rd3, %rd30;
	ld.global.u32 	%r108, [%rd31];
	add.s32 	%r109, %r108, %r156;
	ld.global.u32 	%r110, [%rd31+4];
	add.s32 	%r111, %r110, %r109;
	ld.global.u32 	%r112, [%rd31+8];
	add.s32 	%r113, %r112, %r111;
	ld.global.u32 	%r114, [%rd31+12];
	add.s32 	%r115, %r114, %r113;
	ld.global.u32 	%r116, [%rd31+16];
	add.s32 	%r117, %r116, %r115;
	ld.global.u32 	%r118, [%rd31+20];
	add.s32 	%r119, %r118, %r117;
	ld.global.u32 	%r120, [%rd31+24];
	add.s32 	%r121, %r120, %r119;
	ld.global.u32 	%r122, [%rd31+28];
	add.s32 	%r156, %r122, %r121;
	add.s32 	%r149, %r149, 8;
$L__BB0_8:
	setp.eq.s32 	%p9, %r13, 0;
	@%p9 bra 	$L__BB0_14;
	and.b32  	%r19, %r1, 3;
	setp.lt.u32 	%p10, %r13, 4;
	@%p10 bra 	$L__BB0_11;
	mul.wide.u32 	%rd32, %r149, 4;
	add.s64 	%rd33, %rd3, %rd32;
	ld.global.u32 	%r124, [%rd33];
	add.s32 	%r125, %r124, %r156;
	ld.global.u32 	%r126, [%rd33+4];
	add.s32 	%r127, %r126, %r125;
	ld.global.u32 	%r128, [%rd33+8];
	add.s32 	%r129, %r128, %r127;
	ld.global.u32 	%r130, [%rd33+12];
	add.s32 	%r156, %r130, %r129;
	add.s32 	%r149, %r149, 4;
$L__BB0_11:
	setp.eq.s32 	%p11, %r19, 0;
	@%p11 bra 	$L__BB0_14;
	mul.wide.u32 	%rd34, %r149, 4;
	add.s64 	%rd104, %rd3, %rd34;
	neg.s32 	%r154, %r19;
$L__BB0_13:
	.pragma "nounroll";
	ld.global.u32 	%r131, [%rd104];
	add.s32 	%r156, %r131, %r156;
	add.s64 	%rd104, %rd104, 4;
	add.s32 	%r154, %r154, 1;
	setp.ne.s32 	%p12, %r154, 0;
	@%p12 bra 	$L__BB0_13;
$L__BB0_14:
	mul.lo.s32 	%r31, %r61, %r1;
	cvta.to.global.u64 	%rd35, %rd23;
	mul.wide.s32 	%rd36, %r1, 8;
	add.s64 	%rd37, %rd35, %rd36;
	ld.global.u64 	%rd38, [%rd37];
	cvta.to.global.u64 	%rd10, %rd38;
	cvta.to.global.u64 	%rd39, %rd25;
	mul.wide.s32 	%rd40, %r1, 4;
	add.s64 	%rd41, %rd39, %rd40;
	ld.global.u32 	%r32, [%rd41];
	mul.lo.s32 	%r132, %r59, %r71;
	cvt.s64.s32 	%rd11, %r132;
	add.s64 	%rd12, %rd3, %rd40;
	ld.global.u32 	%r33, [%rd12];
	setp.ge.s32 	%p13, %r33, %r61;
	@%p13 bra 	$L__BB0_21;
	sub.s32 	%r133, %r61, %r33;
	and.b32  	%r34, %r133, 3;
	setp.eq.s32 	%p14, %r34, 0;
	mov.u32 	%r159, %r33;
	@%p14 bra 	$L__BB0_18;
	cvt.s64.s32 	%rd42, %r31;
	add.s64 	%rd43, %rd11, %rd42;
	cvt.s64.s32 	%rd44, %r156;
	sub.s64 	%rd45, %rd43, %rd44;
	add.s64 	%rd13, %rd1, %rd45;
	neg.s32 	%r157, %r34;
	mov.u32 	%r159, %r33;
$L__BB0_17:
	.pragma "nounroll";
	cvt.s64.s32 	%rd46, %r159;
	add.s64 	%rd47, %rd13, %rd46;
	mul.lo.s32 	%r134, %r32, %r71;
	cvt.s64.s32 	%rd48, %r134;
	add.s64 	%rd49, %rd10, %rd48;
	add.s64 	%rd50, %rd49, %rd46;
	ld.global.u8 	%rs1, [%rd50];
	ld.global.s32 	%rd51, [%rd12];
	sub.s64 	%rd52, %rd47, %rd51;
	st.global.u8 	[%rd52], %rs1;
	add.s32 	%r159, %r159, 1;
	add.s32 	%r157, %r157, 1;
	setp.ne.s32 	%p15, %r157, 0;
	@%p15 bra 	$L__BB0_17;
$L__BB0_18:
	sub.s32 	%r135, %r33, %r61;
	setp.gt.u32 	%p16, %r135, -4;
	@%p16 bra 	$L__BB0_21;
	sub.s32 	%r160, %r159, %r61;
	cvt.s64.s32 	%rd53, %r31;
	add.s64 	%rd54, %rd11, %rd53;
	cvt.s64.s32 	%rd55, %r156;
	sub.s64 	%rd56, %rd54, %rd55;
	add.s64 	%rd14, %rd1, %rd56;
	mul.lo.s32 	%r136, %r32, %r71;
	cvt.s64.s32 	%rd57, %r136;
	add.s64 	%rd58, %rd57, %rd10;
	add.s64 	%rd15, %rd58, 3;
$L__BB0_20:
	cvt.s64.s32 	%rd59, %r159;
	add.s64 	%rd60, %rd14, %rd59;
	add.s64 	%rd61, %rd15, %rd59;
	ld.global.u8 	%rs2, [%rd61+-3];
	ld.global.s32 	%rd62, [%rd12];
	sub.s64 	%rd63, %rd60, %rd62;
	st.global.u8 	[%rd63], %rs2;
	ld.global.u8 	%rs3, [%rd61+-2];
	ld.global.s32 	%rd64, [%rd12];
	sub.s64 	%rd65, %rd60, %rd64;
	st.global.u8 	[%rd65+1], %rs3;
	ld.global.u8 	%rs4, [%rd61+-1];
	ld.global.s32 	%rd66, [%rd12];
	sub.s64 	%rd67, %rd60, %rd66;
	st.global.u8 	[%rd67+2], %rs4;
	ld.global.u8 	%rs5, [%rd61];
	ld.global.s32 	%rd68, [%rd12];
	sub.s64 	%rd69, %rd60, %rd68;
	st.global.u8 	[%rd69+3], %rs5;
	add.s32 	%r159, %r159, 4;
	add.s32 	%r160, %r160, 4;
	setp.ne.s32 	%p17, %r160, 0;
	@%p17 bra 	$L__BB0_20;
$L__BB0_21:
	shr.u32 	%r137, %r64, 1;
	setp.ge.u32 	%p18, %r71, %r137;
	@%p18 bra 	$L__BB0_29;
	ld.param.u64 	%rd102, [_Z41stitch_y_uv_with_linesize_and_crop_kernelPKPhS1_PiS2_S_S_iiiiiiS2__param_1];
	cvta.to.global.u64 	%rd70, %rd102;
	mul.wide.s32 	%rd71, %r1, 8;
	add.s64 	%rd72, %rd70, %rd71;
	ld.global.u64 	%rd73, [%rd72];
	cvta.to.global.u64 	%rd16, %rd73;
	cvta.to.global.u64 	%rd74, %rd26;
	mul.wide.s32 	%rd75, %r1, 4;
	add.s64 	%rd76, %rd74, %rd75;
	ld.global.u32 	%r138, [%rd76];
	mul.lo.s32 	%r139, %r138, %r71;
	cvt.s64.s32 	%rd17, %r139;
	mul.lo.s32 	%r140, %r60, %r71;
	cvt.s64.s32 	%rd18, %r140;
	ld.global.u32 	%r46, [%rd12];
	setp.ge.s32 	%p19, %r46, %r61;
	@%p19 bra 	$L__BB0_29;
	sub.s32 	%r141, %r61, %r46;
	and.b32  	%r47, %r141, 3;
	setp.eq.s32 	%p20, %r47, 0;
	mov.u32 	%r164, %r46;
	@%p20 bra 	$L__BB0_26;
	cvt.s64.s32 	%rd77, %r31;
	add.s64 	%rd78, %rd18, %rd77;
	cvt.s64.s32 	%rd79, %r156;
	sub.s64 	%rd80, %rd78, %rd79;
	add.s64 	%rd19, %rd2, %rd80;
	add.s64 	%rd20, %rd16, %rd17;
	neg.s32 	%r162, %r47;
	mov.u32 	%r164, %r46;
$L__BB0_25:
	.pragma "nounroll";
	cvt.s64.s32 	%rd81, %r164;
	add.s64 	%rd82, %rd19, %rd81;
	add.s64 	%rd83, %rd20, %rd81;
	ld.global.u8 	%rs6, [%rd83];
	ld.global.s32 	%rd84, [%rd12];
	sub.s64 	%rd85, %rd82, %rd84;
	st.global.u8 	[%rd85], %rs6;
	add.s32 	%r164, %r164, 1;
	add.s32 	%r162, %r162, 1;
	setp.ne.s32 	%p21, %r162, 0;
	@%p21 bra 	$L__BB0_25;
$L__BB0_26:
	sub.s32 	%r142, %r46, %r61;
	setp.gt.u32 	%p22, %r142, -4;
	@%p22 bra 	$L__BB0_29;
	sub.s32 	%r165, %r164, %r61;
	cvt.s64.s32 	%rd86, %r31;
	add.s64 	%rd87, %rd18, %rd86;
	cvt.s64.s32 	%rd88, %r156;
	sub.s64 	%rd89, %rd87, %rd88;
	add.s64 	%rd21, %rd2, %rd89;
	add.s64 	%rd90, %rd17, %rd16;
	add.s64 	%rd22, %rd90, 3;
$L__BB0_28:
	cvt.s64.s32 	%rd91, %r164;
	add.s64 	%rd92, %rd21, %rd91;
	add.s64 	%rd93, %rd22, %rd91;
	ld.global.u8 	%rs7, [%rd93+-3];
	ld.global.s32 	%rd94, [%rd12];
	sub.s64 	%rd95, %rd92, %rd94;
	st.global.u8 	[%rd95], %rs7;
	ld.global.u8 	%rs8, [%rd93+-2];
	ld.global.s32 	%rd96, [%rd12];
	sub.s64 	%rd97, %rd92, %rd96;
	st.global.u8 	[%rd97+1], %rs8;
	ld.global.u8 	%rs9, [%rd93+-1];
	ld.global.s32 	%rd98, [%rd12];
	sub.s64 	%rd99, %rd92, %rd98;
	st.global.u8 	[%rd99+2], %rs9;
	ld.global.u8 	%rs10, [%rd93];
	ld.global.s32 	%rd100, [%rd12];
	sub.s64 	%rd101, %rd92, %rd100;
	st.global.u8 	[%rd101+3], %rs10;
	add.s32 	%r164, %r164, 4;
	add.s32 	%r165, %r165, 4;
	setp.ne.s32 	%p23, %r165, 0;
	@%p23 bra 	$L__BB0_28;
$L__BB0_29:
	ret;

}


// ===== COMPILED SASS (sm_100) =====

	.target	sm_100

	.elftype	@"ET_EXEC"


//--------------------- .note.nv.tkinfo           --------------------------
	.section	.note.nv.tkinfo,"",@"SHT_NOTE"
	.sectionflags	@"SHF_NOTE_NV_TKINFO"
	.tkinfo
        /*0018*/ 	.word	0x00000002
        /*0030*/ 	.string	""
        /*0030*/ 	.string	"ptxas"
        /*0030*/ 	.string	"Cuda compilation tools, release 13.0, V13.0.88"
        /*0030*/ 	.string	"Build cuda_13.0.r13.0/compiler.36424714_0"
        /*0030*/ 	.string	"-arch sm_100 -m 64 "



//--------------------- .note.nv.cuinfo           --------------------------
	.section	.note.nv.cuinfo,"",@"SHT_NOTE"
	.sectionflags	@"SHF_NOTE_NV_CUINFO"
        /*0018*/ 	.short	0x0002
        /*001a*/ 	.short	0x0064
        /*001c*/ 	.short	0x0082
	.zero		2


//--------------------- .nv.info                  --------------------------
	.section	.nv.info,"",@"SHT_CUDA_INFO"
	.align	4


	//----- nvinfo : EIATTR_REGCOUNT
	.align		4
        /*0000*/ 	.byte	0x04, 0x2f
        /*0002*/ 	.short	(.L_1 - .L_0)
	.align		4
.L_0:
        /*0004*/ 	.word	index@(_Z41stitch_y_uv_with_linesize_and_crop_kernelPKPhS1_PiS2_S_S_iiiiiiS2_)
        /*0008*/ 	.word	0x0000001e


	//----- nvinfo : EIATTR_FRAME_SIZE
	.align		4
.L_1:
        /*000c*/ 	.byte	0x04, 0x11
        /*000e*/ 	.short	(.L_3 - .L_2)
	.align		4
.L_2:
        /*0010*/ 	.word	index@(_Z41stitch_y_uv_with_linesize_and_crop_kernelPKPhS1_PiS2_S_S_iiiiiiS2_)
        /*0014*/ 	.word	0x00000000


	//----- nvinfo : EIATTR_MIN_STACK_SIZE
	.align		4
.L_3:
        /*0018*/ 	.byte	0x04, 0x12
        /*001a*/ 	.short	(.L_5 - .L_4)
	.align		4
.L_4:
        /*001c*/ 	.word	index@(_Z41stitch_y_uv_with_linesize_and_crop_kernelPKPhS1_PiS2_S_S_iiiiiiS2_)
        /*0020*/ 	.word	0x00000000
.L_5:


//--------------------- .nv.compat                --------------------------
	.section	.nv.compat,"",@"SHT_CUDA_COMPAT_INFO"
	.align	4
        /*0000*/ 	.byte	0x02, 0x09, 0x00, 0x00, 0x02, 0x02, 0x01, 0x00, 0x02, 0x05, 0x05, 0x00, 0x03, 0x07, 0x01, 0x01
        /*0010*/ 	.byte	0x02, 0x03, 0x00, 0x00, 0x02, 0x06, 0x01, 0x00, 0x04, 0x0b, 0x08, 0x00, 0x09, 0x00, 0x00, 0x00
        /*0020*/ 	.byte	0x00, 0x00, 0x00, 0x00


//--------------------- .nv.info._Z41stitch_y_uv_with_linesize_and_crop_kernelPKPhS1_PiS2_S_S_iiiiiiS2_ --------------------------
	.section	.nv.info._Z41stitch_y_uv_with_linesize_and_crop_kernelPKPhS1_PiS2_S_S_iiiiiiS2_,"",@"SHT_CUDA_INFO"
	.sectionflags	@""
	.align	4


	//----- nvinfo : EIATTR_CUDA_API_VERSION
	.align		4
        /*0000*/ 	.byte	0x04, 0x37
        /*0002*/ 	.short	(.L_7 - .L_6)
.L_6:
        /*0004*/ 	.word	0x00000082


	//----- nvinfo : EIATTR_KPARAM_INFO
	.align		4
.L_7:
        /*0008*/ 	.byte	0x04, 0x17
        /*000a*/ 	.short	(.L_9 - .L_8)
.L_8:
        /*000c*/ 	.word	0x00000000
        /*0010*/ 	.short	0x000c
        /*0012*/ 	.short	0x0048
        /*0014*/ 	.byte	0x00, 0xf5, 0x21, 0x00


	//----- nvinfo : EIATTR_KPARAM_INFO
	.align		4
.L_9:
        /*0018*/ 	.byte	0x04, 0x17
        /*001a*/ 	.short	(.L_11 - .L_10)
.L_10:
        /*001c*/ 	.word	0x00000000
        /*0020*/ 	.short	0x000b
        /*0022*/ 	.short	0x0044
        /*0024*/ 	.byte	0x00, 0xf0, 0x11, 0x00


	//----- nvinfo : EIATTR_KPARAM_INFO
	.align		4
.L_11:
        /*0028*/ 	.byte	0x04, 0x17
        /*002a*/ 	.short	(.L_13 - .L_12)
.L_12:
        /*002c*/ 	.word	0x00000000
        /*0030*/ 	.short	0x000a
        /*0032*/ 	.short	0x0040
        /*0034*/ 	.byte	0x00, 0xf0, 0x11, 0x00


	//----- nvinfo : EIATTR_KPARAM_INFO
	.align		4
.L_13:
        /*0038*/ 	.byte	0x04, 0x17
        /*003a*/ 	.short	(.L_15 - .L_14)
.L_14:
        /*003c*/ 	.word	0x00000000
        /*0040*/ 	.short	0x0009
        /*0042*/ 	.short	0x003c
        /*0044*/ 	.byte	0x00, 0xf0, 0x11, 0x00


	//----- nvinfo : EIATTR_KPARAM_INFO
	.align		4
.L_15:
        /*0048*/ 	.byte	0x04, 0x17
        /*004a*/ 	.short	(.L_17 - .L_16)
.L_16:
        /*004c*/ 	.word	0x00000000
        /*0050*/ 	.short	0x0008
        /*0052*/ 	.short	0x0038
        /*0054*/ 	.byte	0x00, 0xf0, 0x11, 0x00


	//----- nvinfo : EIATTR_KPARAM_INFO
	.align		4
.L_17:
        /*0058*/ 	.byte	0x04, 0x17
        /*005a*/ 	.short	(.L_19 - .L_18)
.L_18:
        /*005c*/ 	.word	0x00000000
        /*0060*/ 	.short	0x0007
        /*0062*/ 	.short	0x0034
        /*0064*/ 	.byte	0x00, 0xf0, 0x11, 0x00


	//----- nvinfo : EIATTR_KPARAM_INFO
	.align		4
.L_19:
        /*0068*/ 	.byte	0x04, 0x17
        /*006a*/ 	.short	(.L_21 - .L_20)
.L_20:
        /*006c*/ 	.word	0x00000000
        /*0070*/ 	.short	0x0006
        /*0072*/ 	.short	0x0030
        /*0074*/ 	.byte	0x00, 0xf0, 0x11, 0x00


	//----- nvinfo : EIATTR_KPARAM_INFO
	.align		4
.L_21:
        /*0078*/ 	.byte	0x04, 0x17
        /*007a*/ 	.short	(.L_23 - .L_22)
.L_22:
        /*007c*/ 	.word	0x00000000
        /*0080*/ 	.short	0x0005
        /*0082*/ 	.short	0x0028
        /*0084*/ 	.byte	0x00, 0xf5, 0x21, 0x00


	//----- nvinfo : EIATTR_KPARAM_INFO
	.align		4
.L_23:
        /*0088*/ 	.byte	0x04, 0x17
        /*008a*/ 	.short	(.L_25 - .L_24)
.L_24:
        /*008c*/ 	.word	0x00000000
        /*0090*/ 	.short	0x0004
        /*0092*/ 	.short	0x0020
        /*0094*/ 	.byte	0x00, 0xf5, 0x21, 0x00


	//----- nvinfo : EIATTR_KPARAM_INFO
	.align		4
.L_25:
        /*0098*/ 	.byte	0x04, 0x17
        /*009a*/ 	.short	(.L_27 - .L_26)
.L_26:
        /*009c*/ 	.word	0x00000000
        /*00a0*/ 	.short	0x0003
        /*00a2*/ 	.short	0x0018
        /*00a4*/ 	.byte	0x00, 0xf5, 0x21, 0x00


	//----- nvinfo : EIATTR_KPARAM_INFO
	.align		4
.L_27:
        /*00a8*/ 	.byte	0x04, 0x17
        /*00aa*/ 	.short	(.L_29 - .L_28)
.L_28:
        /*00ac*/ 	.word	0x00000000
        /*00b0*/ 	.short	0x0002
        /*00b2*/ 	.short	0x0010
        /*00b4*/ 	.byte	0x00, 0xf5, 0x21, 0x00


	//----- nvinfo : EIATTR_KPARAM_INFO
	.align		4
.L_29:
        /*00b8*/ 	.byte	0x04, 0x17
        /*00ba*/ 	.short	(.L_31 - .L_30)
.L_30:
        /*00bc*/ 	.word	0x00000000
        /*00c0*/ 	.short	0x0001
        /*00c2*/ 	.short	0x0008
        /*00c4*/ 	.byte	0x00, 0xf5, 0x21, 0x00


	//----- nvinfo : EIATTR_KPARAM_INFO
	.align		4
.L_31:
        /*00c8*/ 	.byte	0x04, 0x17
        /*00ca*/ 	.short	(.L_33 - .L_32)
.L_32:
        /*00cc*/ 	.word	0x00000000
        /*00d0*/ 	.short	0x0000
        /*00d2*/ 	.short	0x0000
        /*00d4*/ 	.byte	0x00, 0xf5, 0x21, 0x00


	//----- nvinfo : EIATTR_SPARSE_MMA_MASK
	.align		4
.L_33:
        /*00d8*/ 	.byte	0x03, 0x50
        /*00da*/ 	.short	0x0000


	//----- nvinfo : EIATTR_MAXREG_COUNT
	.align		4
        /*00dc*/ 	.byte	0x03, 0x1b
        /*00de*/ 	.short	0x00ff


	//----- nvinfo : EIATTR_MERCURY_ISA_VERSION
	.align		4
        /*00e0*/ 	.byte	0x03, 0x5f
        /*00e2*/ 	.short	0x0101


	//----- nvinfo : EIATTR_VRC_CTA_INIT_COUNT
	.align		4
        /*00e4*/ 	.byte	0x02, 0x4a
	.zero		1
	.zero		1


	//----- nvinfo : EIATTR_EXIT_INSTR_OFFSETS
	.align		4
        /*00e8*/ 	.byte	0x04, 0x1c
        /*00ea*/ 	.short	(.L_35 - .L_34)


	//   ....[0]....
.L_34:
        /*00ec*/ 	.word	0x000000d0


	//   ....[1]....
        /*00f0*/ 	.word	0x00000d50


	//   ....[2]....
        /*00f4*/ 	.word	0x00000df0


	//   ....[3]....
        /*00f8*/ 	.word	0x00001040


	//   ....[4]....
        /*00fc*/ 	.word	0x00001300


	//----- nvinfo : EIATTR_CRS_STACK_SIZE
	.align		4
.L_35:
        /*0100*/ 	.byte	0x04, 0x1e
        /*0102*/ 	.short	(.L_37 - .L_36)
.L_36:
        /*0104*/ 	.word	0x00000000


	//----- nvinfo : EIATTR_CBANK_PARAM_SIZE
	.align		4
.L_37:
        /*0108*/ 	.byte	0x03, 0x19
        /*010a*/ 	.short	0x0050


	//----- nvinfo : EIATTR_PARAM_CBANK
	.align		4
        /*010c*/ 	.byte	0x04, 0x0a
        /*010e*/ 	.short	(.L_39 - .L_38)
	.align		4
.L_38:
        /*0110*/ 	.word	index@(.nv.constant0._Z41stitch_y_uv_with_linesize_and_crop_kernelPKPhS1_PiS2_S_S_iiiiiiS2_)
        /*0114*/ 	.short	0x0380
        /*0116*/ 	.short	0x0050


	//----- nvinfo : EIATTR_SW_WAR
	.align		4
.L_39:
        /*0118*/ 	.byte	0x04, 0x36
        /*011a*/ 	.short	(.L_41 - .L_40)
.L_40:
        /*011c*/ 	.word	0x00000008
.L_41:


//--------------------- .nv.callgraph             --------------------------
	.section	.nv.callgraph,"",@"SHT_CUDA_CALLGRAPH"
	.align	4
	.sectionentsize	8
	.align		4
        /*0000*/ 	.word	0x00000000
	.align		4
        /*0004*/ 	.word	0xffffffff
	.align		4
        /*0008*/ 	.word	0x00000000
	.align		4
        /*000c*/ 	.word	0xfffffffe
	.align		4
        /*0010*/ 	.word	0x00000000
	.align		4
        /*0014*/ 	.word	0xfffffffd
	.align		4
        /*0018*/ 	.word	0x00000000
	.align		4
        /*001c*/ 	.word	0xfffffffc


//--------------------- .text._Z41stitch_y_uv_with_linesize_and_crop_kernelPKPhS1_PiS2_S_S_iiiiiiS2_ --------------------------
	.section	.text._Z41stitch_y_uv_with_linesize_and_crop_kernelPKPhS1_PiS2_S_S_iiiiiiS2_,"ax",@progbits
	.align	128
        .global         _Z41stitch_y_uv_with_linesize_and_crop_kernelPKPhS1_PiS2_S_S_iiiiiiS2_
        .type           _Z41stitch_y_uv_with_linesize_and_crop_kernelPKPhS1_PiS2_S_S_iiiiiiS2_,@function
        .size           _Z41stitch_y_uv_with_linesize_and_crop_kernelPKPhS1_PiS2_S_S_iiiiiiS2_,(.L_x_21 - _Z41stitch_y_uv_with_linesize_and_crop_kernelPKPhS1_PiS2_S_S_iiiiiiS2_)
        .other          _Z41stitch_y_uv_with_linesize_and_crop_kernelPKPhS1_PiS2_S_S_iiiiiiS2_,@"STO_CUDA_ENTRY STV_DEFAULT"
_Z41stitch_y_uv_with_linesize_and_crop_kernelPKPhS1_PiS2_S_S_iiiiiiS2_:
.text._Z41stitch_y_uv_with_linesize_and_crop_kernelPKPhS1_PiS2_S_S_iiiiiiS2_:
[----:B------:R-:W-:Y:S01]  /*0000*/  LDC R1, c[0x0][0x37c] ;  /* 0x0000df00ff017b82 */ /* 0x000fe20000000800 */
[----:B------:R-:W0:Y:S07]  /*0010*/  S2R R3, SR_TID.Y ;  /* 0x0000000000037919 */ /* 0x000e2e0000002200 */
[----:B------:R-:W1:Y:S01]  /*0020*/  LDC R5, c[0x0][0x360] ;  /* 0x0000d800ff057b82 */ /* 0x000e620000000800 */
[----:B------:R-:W2:Y:S01]  /*0030*/  LDCU UR8, c[0x0][0x3c4] ;  /* 0x00007880ff0877ac */ /* 0x000ea20008000800 */
[----:B------:R-:W1:Y:S01]  /*0040*/  S2R R0, SR_TID.X ;  /* 0x0000000000007919 */ /* 0x000e620000002100 */
[----:B------:R-:W3:Y:S05]  /*0050*/  LDCU UR6, c[0x0][0x3b8] ;  /* 0x00007700ff0677ac */ /* 0x000eea0008000800 */
[----:B------:R-:W0:Y:S08]  /*0060*/  S2UR UR5, SR_CTAID.Y ;  /* 0x00000000000579c3 */ /* 0x000e300000002600 */
[----:B------:R-:W0:Y:S08]  /*0070*/  LDC R4, c[0x0][0x364] ;  /* 0x0000d900ff047b82 */ /* 0x000e300000000800 */
[----:B------:R-:W1:Y:S01]  /*0080*/  S2UR UR4, SR_CTAID.X ;  /* 0x00000000000479c3 */ /* 0x000e620000002500 */
[----:B0-----:R-:W-:-:S05]  /*0090*/  IMAD R4, R4, UR5, R3 ;  /* 0x0000000504047c24 */ /* 0x001fca000f8e0203 */
[----:B--2---:R-:W-:Y:S01]  /*00a0*/  ISETP.GE.AND P0, PT, R4, UR8, PT ;  /* 0x0000000804007c0c */ /* 0x004fe2000bf06270 */
[----:B-1----:R-:W-:-:S05]  /*00b0*/  IMAD R5, R5, UR4, R0 ;  /* 0x0000000405057c24 */ /* 0x002fca000f8e0200 */
[----:B---3--:R-:W-:-:S13]  /*00c0*/  ISETP.GE.OR P0, PT, R5, UR6, P0 ;  /* 0x0000000605007c0c */ /* 0x008fda0008706670 */
[----:B------:R-:W-:Y:S05]  /*00d0*/  @P0 EXIT ;  /* 0x000000000000094d */ /* 0x000fea0003800000 */
[----:B------:R-:W-:Y:S01]  /*00e0*/  ISETP.GE.AND P0, PT, R5, 0x1, PT ;  /* 0x000000010500780c */ /* 0x000fe20003f06270 */
[----:B------:R-:W0:Y:S01]  /*00f0*/  LDCU.64 UR6, c[0x0][0x358] ;  /* 0x00006b00ff0677ac */ /* 0x000e220008000a00 */
[----:B------:R-:W-:Y:S01]  /*0100*/  BSSY.RECONVERGENT B0, `(.L_x_0) ;  /* 0x0000064000007945 */ /* 0x000fe20003800200 */
[----:B------:R-:W-:-:S10]  /*0110*/  IMAD.MOV.U32 R0, RZ, RZ, RZ ;  /* 0x000000ffff007224 */ /* 0x000fd400078e00ff */
[----:B------:R-:W-:Y:S05]  /*0120*/  @!P0 BRA `(.L_x_1) ;  /* 0x0000000400848947 */ /* 0x000fea0003800000 */
[C---:B------:R-:W-:Y:S01]  /*0130*/  ISETP.GE.U32.AND P0, PT, R5.reuse, 0x10, PT ;  /* 0x000000100500780c */ /* 0x040fe20003f06070 */
[----:B------:R-:W-:Y:S01]  /*0140*/  BSSY.RECONVERGENT B1, `(.L_x_2) ;  /* 0x000002c000017945 */ /* 0x000fe20003800200 */
[----:B------:R-:W-:Y:S01]  /*0150*/  LOP3.LUT R24, R5, 0xf, RZ, 0xc0, !PT ;  /* 0x0000000f05187812 */ /* 0x000fe200078ec0ff */
[----:B------:R-:W-:Y:S02]  /*0160*/  IMAD.MOV.U32 R6, RZ, RZ, RZ ;  /* 0x000000ffff067224 */ /* 0x000fe400078e00ff */
[----:B------:R-:W-:Y:S01]  /*0170*/  IMAD.MOV.U32 R0, RZ, RZ, RZ ;  /* 0x000000ffff007224 */ /* 0x000fe200078e00ff */
[----:B------:R-:W-:-:S07]  /*0180*/  ISETP.NE.AND P1, PT, R24, RZ, PT ;  /* 0x000000ff1800720c */ /* 0x000fce0003f25270 */
[----:B------:R-:W-:Y:S06]  /*0190*/  @!P0 BRA `(.L_x_3) ;  /* 0x0000000000988947 */ /* 0x000fec0003800000 */
[----:B------:R-:W1:Y:S01]  /*01a0*/  LDCU.64 UR4, c[0x0][0x3c8] ;  /* 0x00007900ff0477ac */ /* 0x000e620008000a00 */
[----:B------:R-:W-:Y:S01]  /*01b0*/  LOP3.LUT R6, R5, 0x7ffffff0, RZ, 0xc0, !PT ;  /* 0x7ffffff005067812 */ /* 0x000fe200078ec0ff */
[----:B------:R-:W-:-:S04]  /*01c0*/  IMAD.MOV.U32 R0, RZ, RZ, RZ ;  /* 0x000000ffff007224 */ /* 0x000fc800078e00ff */
[----:B------:R-:W-:Y:S01]  /*01d0*/  IMAD.MOV R7, RZ, RZ, -R6 ;  /* 0x000000ffff077224 */ /* 0x000fe200078e0a06 */
[----:B-1----:R-:W-:-:S04]  /*01e0*/  UIADD3 UR4, UP0, UPT, UR4, 0x20, URZ ;  /* 0x0000002004047890 */ /* 0x002fc8000ff1e0ff */
[----:B------:R-:W-:Y:S02]  /*01f0*/  UIADD3.X UR5, UPT, UPT, URZ, UR5, URZ, UP0, !UPT ;  /* 0x00000005ff057290 */ /* 0x000fe400087fe4ff */
[----:B------:R-:W-:-:S04]  /*0200*/  IMAD.U32 R13, RZ, RZ, UR4 ;  /* 0x00000004ff0d7e24 */ /* 0x000fc8000f8e00ff */
[----:B------:R-:W-:-:S07]  /*0210*/  IMAD.U32 R3, RZ, RZ, UR5 ;  /* 0x00000005ff037e24 */ /* 0x000fce000f8e00ff */
.L_x_4:
[----:B------:R-:W-:-:S05]  /*0220*/  IMAD.MOV.U32 R2, RZ, RZ, R13 ;  /* 0x000000ffff027224 */ /* 0x000fca00078e000d */
[----:B0-----:R-:W2:Y:S04]  /*0230*/  LDG.E R13, desc[UR6][R2.64+-0x20] ;  /* 0xffffe006020d7981 */ /* 0x001ea8000c1e1900 */
[----:B------:R-:W2:Y:S04]  /*0240*/  LDG.E R12, desc[UR6][R2.64+-0x1c] ;  /* 0xffffe406020c7981 */ /* 0x000ea8000c1e1900 */
[----:B------:R-:W3:Y:S04]  /*0250*/  LDG.E R15, desc[UR6][R2.64+-0x18] ;  /* 0xffffe806020f7981 */ /* 0x000ee8000c1e1900 */
[----:B------:R-:W3:Y:S04]  /*0260*/  LDG.E R14, desc[UR6][R2.64+-0x14] ;  /* 0xffffec06020e7981 */ /* 0x000ee8000c1e1900 */
[----:B------:R-:W4:Y:S04]  /*0270*/  LDG.E R17, desc[UR6][R2.64+-0x10] ;  /* 0xfffff00602117981 */ /* 0x000f28000c1e1900 */
[----:B------:R-:W4:Y:S04]  /*0280*/  LDG.E R16, desc[UR6][R2.64+-0xc] ;  /* 0xfffff40602107981 */ /* 0x000f28000c1e1900 */
[----:B------:R-:W5:Y:S04]  /*0290*/  LDG.E R19, desc[UR6][R2.64+-0x8] ;  /* 0xfffff80602137981 */ /* 0x000f68000c1e1900 */
        /* <DEDUP_REMOVED lines=8> */
[----:B------:R0:W5:Y:S01]  /*0320*/  LDG.E R8, desc[UR6][R2.64+0x1c] ;  /* 0x00001c0602087981 */ /* 0x000162000c1e1900 */
[----:B------:R-:W-:-:S05]  /*0330*/  VIADD R7, R7, 0x10 ;  /* 0x0000001007077836 */ /* 0x000fca0000000000 */
[----:B------:R-:W-:Y:S02]  /*0340*/  ISETP.NE.AND P0, PT, R7, RZ, PT ;  /* 0x000000ff0700720c */ /* 0x000fe40003f05270 */
[----:B--2---:R-:W-:Y:S02]  /*0350*/  IADD3 R12, PT, PT, R12, R13, R0 ;  /* 0x0000000d0c0c7210 */ /* 0x004fe40007ffe000 */
[----:B------:R-:W-:-:S05]  /*0360*/  IADD3 R13, P2, PT, R2, 0x40, RZ ;  /* 0x00000040020d7810 */ /* 0x000fca0007f5e0ff */
[----:B0-----:R-:W-:Y:S01]  /*0370*/  IMAD.X R3, RZ, RZ, R3, P2 ;  /* 0x000000ffff037224 */ /* 0x001fe200010e0603 */
[----:B---3--:R-:W-:-:S04]  /*0380*/  IADD3 R12, PT, PT, R14, R15, R12 ;  /* 0x0000000f0e0c7210 */ /* 0x008fc80007ffe00c */
[----:B----4-:R-:W-:-:S04]  /*0390*/  IADD3 R12, PT, PT, R16, R17, R12 ;  /* 0x00000011100c7210 */ /* 0x010fc80007ffe00c */
[----:B-----5:R-:W-:-:S04]  /*03a0*/  IADD3 R12, PT, PT, R18, R19, R12 ;  /* 0x00000013120c7210 */ /* 0x020fc80007ffe00c */
[----:B------:R-:W-:-:S04]  /*03b0*/  IADD3 R12, PT, PT, R20, R21, R12 ;  /* 0x00000015140c7210 */ /* 0x000fc80007ffe00c */
[----:B------:R-:W-:-:S04]  /*03c0*/  IADD3 R12, PT, PT, R22, R23, R12 ;  /* 0x00000017160c7210 */ /* 0x000fc80007ffe00c */
[----:B------:R-:W-:-:S04]  /*03d0*/  IADD3 R10, PT, PT, R10, R11, R12 ;  /* 0x0000000b0a0a7210 */ /* 0x000fc80007ffe00c */
[----:B------:R-:W-:Y:S01]  /*03e0*/  IADD3 R0, PT, PT, R8, R9, R10 ;  /* 0x0000000908007210 */ /* 0x000fe20007ffe00a */
[----:B------:R-:W-:Y:S06]  /*03f0*/  @P0 BRA `(.L_x_4) ;  /* 0xfffffffc00880947 */ /* 0x000fec000383ffff */
.L_x_3:
[----:B0-----:R-:W-:Y:S05]  /*0400*/  BSYNC.RECONVERGENT B1 ;  /* 0x0000000000017941 */ /* 0x001fea0003800200 */
.L_x_2:
[----:B------:R-:W-:Y:S05]  /*0410*/  @!P1 BRA `(.L_x_1) ;  /* 0x0000000000c89947 */ /* 0x000fea0003800000 */
[----:B------:R-:W-:Y:S01]  /*0420*/  ISETP.GE.U32.AND P0, PT, R24, 0x8, PT ;  /* 0x000000081800780c */ /* 0x000fe20003f06070 */
[----:B------:R-:W-:Y:S01]  /*0430*/  BSSY.RECONVERGENT B1, `(.L_x_5) ;  /* 0x0000013000017945 */ /* 0x000fe20003800200 */
[----:B------:R-:W-:-:S04]  /*0440*/  LOP3.LUT R15, R5, 0x7, RZ, 0xc0, !PT ;  /* 0x00000007050f7812 */ /* 0x000fc800078ec0ff */
[----:B------:R-:W-:-:S07]  /*0450*/  ISETP.NE.AND P1, PT, R15, RZ, PT ;  /* 0x000000ff0f00720c */ /* 0x000fce0003f25270 */
[----:B------:R-:W-:Y:S06]  /*0460*/  @!P0 BRA `(.L_x_6) ;  /* 0x00000000003c8947 */ /* 0x000fec0003800000 */
[----:B------:R-:W0:Y:S02]  /*0470*/  LDC.64 R2, c[0x0][0x3c8] ;  /* 0x0000f200ff027b82 */ /* 0x000e240000000a00 */
[----:B0-----:R-:W-:-:S05]  /*0480*/  IMAD.WIDE.U32 R2, R6, 0x4, R2 ;  /* 0x0000000406027825 */ /* 0x001fca00078e0002 */
[----:B------:R-:W2:Y:S04]  /*0490*/  LDG.E R7, desc[UR6][R2.64] ;  /* 0x0000000602077981 */ /* 0x000ea8000c1e1900 */
[----:B------:R-:W2:Y:S04]  /*04a0*/  LDG.E R8, desc[UR6][R2.64+0x4] ;  /* 0x0000040602087981 */ /* 0x000ea8000c1e1900 */
[----:B------:R-:W3:Y:S04]  /*04b0*/  LDG.E R10, desc[UR6][R2.64+0x8] ;  /* 0x00000806020a7981 */ /* 0x000ee8000c1e1900 */
[----:B------:R-:W3:Y:S04]  /*04c0*/  LDG.E R9, desc[UR6][R2.64+0xc] ;  /* 0x00000c0602097981 */ /* 0x000ee8000c1e1900 */
[----:B------:R-:W4:Y:S04]  /*04d0*/  LDG.E R12, desc[UR6][R2.64+0x10] ;  /* 0x00001006020c7981 */ /* 0x000f28000c1e1900 */
[----:B------:R-:W4:Y:S04]  /*04e0*/  LDG.E R11, desc[UR6][R2.64+0x14] ;  /* 0x00001406020b7981 */ /* 0x000f28000c1e1900 */
[----:B------:R-:W5:Y:S04]  /*04f0*/  LDG.E R14, desc[UR6][R2.64+0x18] ;  /* 0x00001806020e7981 */ /* 0x000f68000c1e1900 */
[----:B------:R-:W5:Y:S01]  /*0500*/  LDG.E R13, desc[UR6][R2.64+0x1c] ;  /* 0x00001c06020d7981 */ /* 0x000f62000c1e1900 */
[----:B------:R-:W-:Y:S01]  /*0510*/  VIADD R6, R6, 0x8 ;  /* 0x0000000806067836 */ /* 0x000fe20000000000 */
[----:B--2---:R-:W-:-:S04]  /*0520*/  IADD3 R7, PT, PT, R8, R7, R0 ;  /* 0x0000000708077210 */ /* 0x004fc80007ffe000 */
[----:B---3--:R-:W-:-:S04]  /*0530*/  IADD3 R7, PT, PT, R9, R10, R7 ;  /* 0x0000000a09077210 */ /* 0x008fc80007ffe007 */
[----:B----4-:R-:W-:-:S04]  /*0540*/  IADD3 R7, PT, PT, R11, R12, R7 ;  /* 0x0000000c0b077210 */ /* 0x010fc80007ffe007 */
[----:B-----5:R-:W-:-:S07]  /*0550*/  IADD3 R0, PT, PT, R13, R14, R7 ;  /* 0x0000000e0d007210 */ /* 0x020fce0007ffe007 */
.L_x_6:
[----:B------:R-:W-:Y:S05]  /*0560*/  BSYNC.RECONVERGENT B1 ;  /* 0x0000000000017941 */ /* 0x000fea0003800200 */
.L_x_5:
        /* <DEDUP_REMOVED lines=11> */
[----:B------:R-:W3:Y:S01]  /*0620*/  LDG.E R10, desc[UR6][R2.64+0xc] ;  /* 0x00000c06020a7981 */ /* 0x000ee2000c1e1900 */
[----:B------:R-:W-:Y:S01]  /*0630*/  VIADD R6, R6, 0x4 ;  /* 0x0000000406067836 */ /* 0x000fe20000000000 */
[----:B--2---:R-:W-:-:S04]  /*0640*/  IADD3 R0, PT, PT, R9, R7, R0 ;  /* 0x0000000709007210 */ /* 0x004fc80007ffe000 */
[----:B---3--:R-:W-:-:S07]  /*0650*/  IADD3 R0, PT, PT, R10, R11, R0 ;  /* 0x0000000b0a007210 */ /* 0x008fce0007ffe000 */
.L_x_8:
[----:B------:R-:W-:Y:S05]  /*0660*/  BSYNC.RECONVERGENT B1 ;  /* 0x0000000000017941 */ /* 0x000fea0003800200 */
.L_x_7:
[----:B------:R-:W-:Y:S05]  /*0670*/  @!P1 BRA `(.L_x_1) ;  /* 0x0000000000309947 */ /* 0x000fea0003800000 */
[----:B------:R-:W0:Y:S01]  /*0680*/  LDC.64 R2, c[0x0][0x3c8] ;  /* 0x0000f200ff027b82 */ /* 0x000e220000000a00 */
[----:B------:R-:W-:Y:S02]  /*0690*/  IMAD.MOV R8, RZ, RZ, -R8 ;  /* 0x000000ffff087224 */ /* 0x000fe400078e0a08 */
[----:B0-----:R-:W-:-:S07]  /*06a0*/  IMAD.WIDE.U32 R6, R6, 0x4, R2 ;  /* 0x0000000406067825 */ /* 0x001fce00078e0002 */
.L_x_9:
[----:B------:R-:W-:Y:S02]  /*06b0*/  IMAD.MOV.U32 R3, RZ, RZ, R7 ;  /* 0x000000ffff037224 */ /* 0x000fe400078e0007 */
[----:B------:R-:W-:-:S05]  /*06c0*/  IMAD.MOV.U32 R2, RZ, RZ, R6 ;  /* 0x000000ffff027224 */ /* 0x000fca00078e0006 */
[----:B------:R-:W2:Y:S01]  /*06d0*/  LDG.E R3, desc[UR6][R2.64] ;  /* 0x0000000602037981 */ /* 0x000ea2000c1e1900 */
[----:B------:R-:W-:Y:S01]  /*06e0*/  VIADD R8, R8, 0x1 ;  /* 0x0000000108087836 */ /* 0x000fe20000000000 */
[----:B------:R-:W-:-:S04]  /*06f0*/  IADD3 R6, P1, PT, R6, 0x4, RZ ;  /* 0x0000000406067810 */ /* 0x000fc80007f3e0ff */
[----:B------:R-:W-:Y:S01]  /*0700*/  ISETP.NE.AND P0, PT, R8, RZ, PT ;  /* 0x000000ff0800720c */ /* 0x000fe20003f05270 */
[----:B------:R-:W-:Y:S02]  /*0710*/  IMAD.X R7, RZ, RZ, R7, P1 ;  /* 0x000000ffff077224 */ /* 0x000fe400008e0607 */
[----:B--2---:R-:W-:-:S10]  /*0720*/  IMAD.IADD R0, R3, 0x1, R0 ;  /* 0x0000000103007824 */ /* 0x004fd400078e0200 */
[----:B------:R-:W-:Y:S05]  /*0730*/  @P0 BRA `(.L_x_9) ;  /* 0xfffffffc00dc0947 */ /* 0x000fea000383ffff */
.L_x_1:
[----:B0-----:R-:W-:Y:S05]  /*0740*/  BSYNC.RECONVERGENT B0 ;  /* 0x0000000000007941 */ /* 0x001fea0003800200 */
.L_x_0:
[----:B------:R-:W0:Y:S01]  /*0750*/  LDC.64 R2, c[0x0][0x3c8] ;  /* 0x0000f200ff027b82 */ /* 0x000e220000000a00 */
[----:B------:R-:W1:Y:S01]  /*0760*/  LDCU UR5, c[0x0][0x3bc] ;  /* 0x00007780ff0577ac */ /* 0x000e620008000800 */
[----:B0-----:R-:W-:-:S05]  /*0770*/  IMAD.WIDE R2, R5, 0x4, R2 ;  /* 0x0000000405027825 */ /* 0x001fca00078e0202 */
[----:B------:R-:W2:Y:S01]  /*0780*/  LDG.E R14, desc[UR6][R2.64] ;  /* 0x00000006020e7981 */ /* 0x000ea2000c1e1900 */
[----:B------:R-:W-:Y:S01]  /*0790*/  BSSY.RECONVERGENT B0, `(.L_x_10) ;  /* 0x0000059000007945 */ /* 0x000fe20003800200 */
[----:B-1----:R-:W-:Y:S01]  /*07a0*/  IMAD R15, R5, UR5, RZ ;  /* 0x00000005050f7c24 */ /* 0x002fe2000f8e02ff */
[----:B--2---:R-:W-:-:S13]  /*07b0*/  ISETP.GE.AND P0, PT, R14, UR5, PT ;  /* 0x000000050e007c0c */ /* 0x004fda000bf06270 */
[----:B------:R-:W-:Y:S05]  /*07c0*/  @P0 BRA `(.L_x_11) ;  /* 0x0000000400540947 */ /* 0x000fea0003800000 */
[----:B------:R-:W0:Y:S01]  /*07d0*/  LDC.64 R6, c[0x0][0x380] ;  /* 0x0000e000ff067b82 */ /* 0x000e220000000a00 */
[----:B------:R-:W1:Y:S07]  /*07e0*/  LDCU UR4, c[0x0][0x3b0] ;  /* 0x00007600ff0477ac */ /* 0x000e6e0008000800 */
[----:B------:R-:W2:Y:S01]  /*07f0*/  LDC.64 R10, c[0x0][0x390] ;  /* 0x0000e400ff0a7b82 */ /* 0x000ea20000000a00 */
[----:B0-----:R-:W-:-:S06]  /*0800*/  IMAD.WIDE R6, R5, 0x8, R6 ;  /* 0x0000000805067825 */ /* 0x001fcc00078e0206 */
[----:B------:R-:W5:Y:S01]  /*0810*/  LDG.E.64 R6, desc[UR6][R6.64] ;  /* 0x0000000606067981 */ /* 0x000f62000c1e1b00 */
[----:B--2---:R-:W-:-:S05]  /*0820*/  IMAD.WIDE R10, R5, 0x4, R10 ;  /* 0x00000004050a7825 */ /* 0x004fca00078e020a */
[----:B------:R0:W5:Y:S01]  /*0830*/  LDG.E R9, desc[UR6][R10.64] ;  /* 0x000000060a097981 */ /* 0x000162000c1e1900 */
[----:B------:R-:W-:-:S04]  /*0840*/  IADD3 R8, PT, PT, -R14, UR5, RZ ;  /* 0x000000050e087c10 */ /* 0x000fc8000fffe1ff */
[----:B------:R-:W-:Y:S01]  /*0850*/  LOP3.LUT P1, R12, R8, 0x3, RZ, 0xc0, !PT ;  /* 0x00000003080c7812 */ /* 0x000fe2000782c0ff */
[----:B------:R-:W-:Y:S02]  /*0860*/  VIADD R13, R14, -UR5 ;  /* 0x800000050e0d7c36 */ /* 0x000fe40008000000 */
[----:B-1----:R-:W-:Y:S01]  /*0870*/  IMAD R16, R4, UR4, RZ ;  /* 0x0000000404107c24 */ /* 0x002fe2000f8e02ff */
[----:B------:R-:W-:Y:S02]  /*0880*/  BSSY.RECONVERGENT B1, `(.L_x_12) ;  /* 0x000001c000017945 */ /* 0x000fe40003800200 */
[----:B------:R-:W-:Y:S02]  /*0890*/  ISETP.GT.U32.AND P0, PT, R13, -0x4, PT ;  /* 0xfffffffc0d00780c */ /* 0x000fe40003f04070 */
[----:B------:R-:W-:-:S05]  /*08a0*/  SHF.R.S32.HI R8, RZ, 0x1f, R16 ;  /* 0x0000001fff087819 */ /* 0x000fca0000011410 */
[----:B0-----:R-:W-:Y:S06]  /*08b0*/  @!P1 BRA `(.L_x_13) ;  /* 0x0000000000609947 */ /* 0x001fec0003800000 */
[----:B------:R-:W0:Y:S01]  /*08c0*/  LDCU.64 UR10, c[0x0][0x3a0] ;  /* 0x00007400ff0a77ac */ /* 0x000e220008000a00 */
[--C-:B------:R-:W-:Y:S01]  /*08d0*/  IADD3 R17, P1, P2, -R0, R16, R15.reuse ;  /* 0x0000001000117210 */ /* 0x100fe20007a3e10f */
[----:B-----5:R-:W-:Y:S01]  /*08e0*/  IMAD R11, R4, R9, RZ ;  /* 0x00000009040b7224 */ /* 0x020fe200078e02ff */
[----:B------:R-:W-:Y:S02]  /*08f0*/  SHF.R.S32.HI R13, RZ, 0x1f, R15 ;  /* 0x0000001fff0d7819 */ /* 0x000fe4000001140f */
[----:B------:R-:W-:-:S04]  /*0900*/  SHF.R.S32.HI R10, RZ, 0x1f, R0 ;  /* 0x0000001fff0a7819 */ /* 0x000fc80000011400 */
[----:B------:R-:W-:Y:S02]  /*0910*/  IADD3.X R10, PT, PT, ~R10, R8, R13, P1, P2 ;  /* 0x000000080a0a7210 */ /* 0x000fe40000fe450d */
[----:B------:R-:W-:-:S04]  /*0920*/  IADD3 R21, P2, PT, R6, R11, RZ ;  /* 0x0000000b06157210 */ /* 0x000fc80007f5e0ff */
[----:B------:R-:W-:Y:S02]  /*0930*/  LEA.HI.X.SX32 R23, R11, R7, 0x1, P2 ;  /* 0x000000070b177211 */ /* 0x000fe400010f0eff */
[----:B0-----:R-:W-:Y:S01]  /*0940*/  IADD3 R20, P1, PT, R17, UR10, RZ ;  /* 0x0000000a11147c10 */ /* 0x001fe2000ff3e0ff */
[----:B------:R-:W-:-:S03]  /*0950*/  IMAD.MOV R17, RZ, RZ, -R12 ;  /* 0x000000ffff117224 */ /* 0x000fc600078e0a0c */
[----:B------:R-:W-:-:S09]  /*0960*/  IADD3.X R22, PT, PT, R10, UR11, RZ, P1, !PT ;  /* 0x0000000b0a167c10 */ /* 0x000fd20008ffe4ff */
.L_x_14:
[----:B------:R-:W-:Y:S01]  /*0970*/  SHF.R.S32.HI R18, RZ, 0x1f, R14 ;  /* 0x0000001fff127819 */ /* 0x000fe2000001140e */
[----:B0-----:R-:W2:Y:S01]  /*0980*/  LDG.E R11, desc[UR6][R2.64] ;  /* 0x00000006020b7981 */ /* 0x001ea2000c1e1900 */
[----:B------:R-:W-:-:S05]  /*0990*/  IADD3 R12, P1, PT, R14, R21, RZ ;  /* 0x000000150e0c7210 */ /* 0x000fca0007f3e0ff */
[----:B------:R-:W-:-:S06]  /*09a0*/  IMAD.X R13, R18, 0x1, R23, P1 ;  /* 0x00000001120d7824 */ /* 0x000fcc00008e0617 */
[----:B------:R-:W3:Y:S01]  /*09b0*/  LDG.E.U8 R13, desc[UR6][R12.64] ;  /* 0x000000060c0d7981 */ /* 0x000ee2000c1e1100 */
[----:B------:R-:W-:Y:S01]  /*09c0*/  VIADD R17, R17, 0x1 ;  /* 0x0000000111117836 */ /* 0x000fe20000000000 */
[----:B--2---:R-:W-:Y:S02]  /*09d0*/  SHF.R.S32.HI R19, RZ, 0x1f, R11 ;  /* 0x0000001fff137819 */ /* 0x004fe4000001140b */
[----:B------:R-:W-:Y:S01]  /*09e0*/  IADD3 R10, P1, P2, -R11, R20, R14 ;  /* 0x000000140b0a7210 */ /* 0x000fe20007a3e10e */
[----:B------:R-:W-:-:S03]  /*09f0*/  VIADD R14, R14, 0x1 ;  /* 0x000000010e0e7836 */ /* 0x000fc60000000000 */
[----:B------:R-:W-:Y:S02]  /*0a00*/  IADD3.X R11, PT, PT, ~R19, R22, R18, P1, P2 ;  /* 0x00000016130b7210 */ /* 0x000fe40000fe4512 */
[----:B------:R-:W-:-:S03]  /*0a10*/  ISETP.NE.AND P1, PT, R17, RZ, PT ;  /* 0x000000ff1100720c */ /* 0x000fc60003f25270 */
[----:B---3--:R0:W-:Y:S10]  /*0a20*/  STG.E.U8 desc[UR6][R10.64], R13 ;  /* 0x0000000d0a007986 */ /* 0x0081f4000c101106 */
[----:B------:R-:W-:Y:S05]  /*0a30*/  @P1 BRA `(.L_x_14) ;  /* 0xfffffffc00cc1947 */ /* 0x000fea000383ffff */
.L_x_13:
[----:B------:R-:W-:Y:S05]  /*0a40*/  BSYNC.RECONVERGENT B1 ;  /* 0x0000000000017941 */ /* 0x000fea0003800200 */
.L_x_12:
[----:B------:R-:W-:Y:S05]  /*0a50*/  @P0 BRA `(.L_x_11) ;  /* 0x0000000000b00947 */ /* 0x000fea0003800000 */
[----:B------:R-:W1:Y:S01]  /*0a60*/  LDCU.64 UR10, c[0x0][0x3a0] ;  /* 0x00007400ff0a77ac */ /* 0x000e620008000a00 */
[----:B0----5:R-:W-:Y:S01]  /*0a70*/  IMAD R11, R4, R9, RZ ;  /* 0x00000009040b7224 */ /* 0x021fe200078e02ff */
[--C-:B------:R-:W-:Y:S01]  /*0a80*/  IADD3 R17, P0, P1, -R0, R16, R15.reuse ;  /* 0x0000001000117210 */ /* 0x100fe2000791e10f */
[----:B------:R-:W-:Y:S01]  /*0a90*/  VIADD R20, R14, -UR5 ;  /* 0x800000050e147c36 */ /* 0x000fe20008000000 */
[----:B------:R-:W-:Y:S02]  /*0aa0*/  SHF.R.S32.HI R9, RZ, 0x1f, R15 ;  /* 0x0000001fff097819 */ /* 0x000fe4000001140f */
[----:B------:R-:W-:Y:S02]  /*0ab0*/  SHF.R.S32.HI R10, RZ, 0x1f, R0 ;  /* 0x0000001fff0a7819 */ /* 0x000fe40000011400 */
[----:B------:R-:W-:Y:S02]  /*0ac0*/  IADD3 R19, P3, PT, R6, R11, RZ ;  /* 0x0000000b06137210 */ /* 0x000fe40007f7e0ff */
[----:B------:R-:W-:-:S02]  /*0ad0*/  IADD3.X R9, PT, PT, ~R10, R8, R9, P0, P1 ;  /* 0x000000080a097210 */ /* 0x000fc400007e2509 */
[----:B------:R-:W-:Y:S02]  /*0ae0*/  LEA.HI.X.SX32 R18, R11, R7, 0x1, P3 ;  /* 0x000000070b127211 */ /* 0x000fe400018f0eff */
[----:B-1----:R-:W-:-:S04]  /*0af0*/  IADD3 R17, P2, PT, R17, UR10, RZ ;  /* 0x0000000a11117c10 */ /* 0x002fc8000ff5e0ff */
[----:B------:R-:W-:-:S09]  /*0b00*/  IADD3.X R16, PT, PT, R9, UR11, RZ, P2, !PT ;  /* 0x0000000b09107c10 */ /* 0x000fd200097fe4ff */
.L_x_15:
[----:B------:R-:W-:Y:S01]  /*0b10*/  SHF.R.S32.HI R21, RZ, 0x1f, R14 ;  /* 0x0000001fff157819 */ /* 0x000fe2000001140e */
[----:B-1----:R-:W2:Y:S01]  /*0b20*/  LDG.E R9, desc[UR6][R2.64] ;  /* 0x0000000602097981 */ /* 0x002ea2000c1e1900 */
[----:B------:R-:W-:-:S05]  /*0b30*/  IADD3 R6, P0, PT, R14, R19, RZ ;  /* 0x000000130e067210 */ /* 0x000fca0007f1e0ff */
[----:B------:R-:W-:-:S05]  /*0b40*/  IMAD.X R7, R21, 0x1, R18, P0 ;  /* 0x0000000115077824 */ /* 0x000fca00000e0612 */
[----:B------:R-:W3:Y:S01]  /*0b50*/  LDG.E.U8 R23, desc[UR6][R6.64] ;  /* 0x0000000606177981 */ /* 0x000ee2000c1e1100 */
[----:B------:R-:W-:-:S05]  /*0b60*/  IADD3 R22, P0, PT, R14, R17, RZ ;  /* 0x000000110e167210 */ /* 0x000fca0007f1e0ff */
[----:B------:R-:W-:Y:S01]  /*0b70*/  IMAD.X R21, R21, 0x1, R16, P0 ;  /* 0x0000000115157824 */ /* 0x000fe200000e0610 */
[----:B--2---:R-:W-:Y:S02]  /*0b80*/  SHF.R.S32.HI R10, RZ, 0x1f, R9 ;  /* 0x0000001fff0a7819 */ /* 0x004fe40000011409 */
[----:B------:R-:W-:-:S05]  /*0b90*/  IADD3 R8, P0, PT, -R9, R22, RZ ;  /* 0x0000001609087210 */ /* 0x000fca0007f1e1ff */
[----:B------:R-:W-:-:S05]  /*0ba0*/  IMAD.X R9, R21, 0x1, ~R10, P0 ;  /* 0x0000000115097824 */ /* 0x000fca00000e0e0a */
[----:B---3--:R0:W-:Y:S04]  /*0bb0*/  STG.E.U8 desc[UR6][R8.64], R23 ;  /* 0x0000001708007986 */ /* 0x0081e8000c101106 */
[----:B------:R-:W2:Y:S04]  /*0bc0*/  LDG.E R11, desc[UR6][R2.64] ;  /* 0x00000006020b7981 */ /* 0x000ea8000c1e1900 */
[----:B------:R-:W3:Y:S01]  /*0bd0*/  LDG.E.U8 R25, desc[UR6][R6.64+0x1] ;  /* 0x0000010606197981 */ /* 0x000ee2000c1e1100 */
        /* <DEDUP_REMOVED lines=10> */
[----:B0-----:R-:W2:Y:S04]  /*0c80*/  LDG.E R23, desc[UR6][R2.64] ;  /* 0x0000000602177981 */ /* 0x001ea8000c1e1900 */
[----:B------:R-:W3:Y:S01]  /*0c90*/  LDG.E.U8 R9, desc[UR6][R6.64+0x3] ;  /* 0x0000030606097981 */ /* 0x000ee2000c1e1100 */
[----:B------:R-:W-:Y:S02]  /*0ca0*/  VIADD R20, R20, 0x4 ;  /* 0x0000000414147836 */ /* 0x000fe40000000000 */
[----:B------:R-:W-:Y:S01]  /*0cb0*/  VIADD R14, R14, 0x4 ;  /* 0x000000040e0e7836 */ /* 0x000fe20000000000 */
[----:B--2---:R-:W-:-:S02]  /*0cc0*/  IADD3 R22, P0, PT, -R23, R22, RZ ;  /* 0x0000001617167210 */ /* 0x004fc40007f1e1ff */
[----:B------:R-:W-:-:S05]  /*0cd0*/  SHF.R.S32.HI R8, RZ, 0x1f, R23 ;  /* 0x0000001fff087819 */ /* 0x000fca0000011417 */
[----:B------:R-:W-:Y:S01]  /*0ce0*/  IMAD.X R23, R21, 0x1, ~R8, P0 ;  /* 0x0000000115177824 */ /* 0x000fe200000e0e08 */
[----:B------:R-:W-:-:S04]  /*0cf0*/  ISETP.NE.AND P0, PT, R20, RZ, PT ;  /* 0x000000ff1400720c */ /* 0x000fc80003f05270 */
[----:B---3--:R1:W-:Y:S09]  /*0d00*/  STG.E.U8 desc[UR6][R22.64+0x3], R9 ;  /* 0x0000030916007986 */ /* 0x0083f2000c101106 */
[----:B------:R-:W-:Y:S05]  /*0d10*/  @P0 BRA `(.L_x_15) ;  /* 0xfffffffc007c0947 */ /* 0x000fea000383ffff */
.L_x_11:
[----:B------:R-:W-:Y:S05]  /*0d20*/  BSYNC.RECONVERGENT B0 ;  /* 0x0000000000007941 */ /* 0x000fea0003800200 */
.L_x_10:
[----:B------:R-:W-:-:S06]  /*0d30*/  USHF.R.U32.HI UR4, URZ, 0x1, UR8 ;  /* 0x00000001ff047899 */ /* 0x000fcc0008011608 */
[----:B------:R-:W-:-:S13]  /*0d40*/  ISETP.GE.U32.AND P0, PT, R4, UR4, PT ;  /* 0x0000000404007c0c */ /* 0x000fda000bf06070 */
[----:B------:R-:W-:Y:S05]  /*0d50*/  @P0 EXIT ;  /* 0x000000000000094d */ /* 0x000fea0003800000 */
[----:B01----:R-:W0:Y:S01]  /*0d60*/  LDC.64 R10, c[0x0][0x398] ;  /* 0x0000e600ff0a7b82 */ /* 0x003e220000000a00 */
[----:B------:R-:W2:Y:S01]  /*0d70*/  LDG.E R8, desc[UR6][R2.64] ;  /* 0x0000000602087981 */ /* 0x000ea2000c1e1900 */
[----:B------:R-:W1:Y:S06]  /*0d80*/  LDCU UR4, c[0x0][0x3b4] ;  /* 0x00007680ff0477ac */ /* 0x000e6c0008000800 */
[----:B-----5:R-:W3:Y:S01]  /*0d90*/  LDC.64 R6, c[0x0][0x388] ;  /* 0x0000e200ff067b82 */ /* 0x020ee20000000a00 */
[----:B0-----:R-:W-:-:S06]  /*0da0*/  IMAD.WIDE R10, R5, 0x4, R10 ;  /* 0x00000004050a7825 */ /* 0x001fcc00078e020a */
[----:B------:R0:W5:Y:S01]  /*0db0*/  LDG.E R11, desc[UR6][R10.64] ;  /* 0x000000060a0b7981 */ /* 0x000162000c1e1900 */
[----:B---3--:R-:W-:-:S04]  /*0dc0*/  IMAD.WIDE R6, R5, 0x8, R6 ;  /* 0x0000000805067825 */ /* 0x008fc800078e0206 */
[----:B-1----:R-:W-:Y:S01]  /*0dd0*/  IMAD R5, R4, UR4, RZ ;  /* 0x0000000404057c24 */ /* 0x002fe2000f8e02ff */
[----:B--2---:R-:W-:-:S13]  /*0de0*/  ISETP.GE.AND P0, PT, R8, UR5, PT ;  /* 0x0000000508007c0c */ /* 0x004fda000bf06270 */
[----:B0-----:R-:W-:Y:S05]  /*0df0*/  @P0 EXIT ;  /* 0x000000000000094d */ /* 0x001fea0003800000 */
[----:B------:R-:W5:Y:S01]  /*0e00*/  LDG.E.64 R6, desc[UR6][R6.64] ;  /* 0x0000000606067981 */ /* 0x000f62000c1e1b00 */
[C---:B------:R-:W-:Y:S01]  /*0e10*/  IADD3 R9, PT, PT, -R8.reuse, UR5, RZ ;  /* 0x0000000508097c10 */ /* 0x040fe2000fffe1ff */
[----:B------:R-:W-:Y:S01]  /*0e20*/  VIADD R10, R8, -UR5 ;  /* 0x80000005080a7c36 */ /* 0x000fe20008000000 */
[----:B------:R-:W-:Y:S01]  /*0e30*/  BSSY.RECONVERGENT B0, `(.L_x_16) ;  /* 0x0000020000007945 */ /* 0x000fe20003800200 */
[----:B-----5:R-:W-:Y:S01]  /*0e40*/  IMAD R17, R4, R11, RZ ;  /* 0x0000000b04117224 */ /* 0x020fe200078e02ff */
[----:B------:R-:W-:Y:S01]  /*0e50*/  LOP3.LUT P1, R9, R9, 0x3, RZ, 0xc0, !PT ;  /* 0x0000000309097812 */ /* 0x000fe2000782c0ff */
[----:B------:R-:W-:Y:S01]  /*0e60*/  IMAD.MOV.U32 R4, RZ, RZ, R8 ;  /* 0x000000ffff047224 */ /* 0x000fe200078e0008 */
[----:B------:R-:W-:Y:S02]  /*0e70*/  ISETP.GT.U32.AND P0, PT, R10, -0x4, PT ;  /* 0xfffffffc0a00780c */ /* 0x000fe40003f04070 */
[----:B------:R-:W-:Y:S02]  /*0e80*/  SHF.R.S32.HI R13, RZ, 0x1f, R17 ;  /* 0x0000001fff0d7819 */ /* 0x000fe40000011411 */
[----:B------:R-:W-:-:S07]  /*0e90*/  SHF.R.S32.HI R12, RZ, 0x1f, R5 ;  /* 0x0000001fff0c7819 */ /* 0x000fce0000011405 */
[----:B------:R-:W-:Y:S05]  /*0ea0*/  @!P1 BRA `(.L_x_17) ;  /* 0x0000000000609947 */ /* 0x000fea0003800000 */
[----:B------:R-:W0:Y:S01]  /*0eb0*/  LDCU.64 UR8, c[0x0][0x3a8] ;  /* 0x00007500ff0877ac */ /* 0x000e220008000a00 */
[----:B------:R-:W-:Y:S01]  /*0ec0*/  IADD3 R4, P2, P3, -R0, R5, R15 ;  /* 0x0000000500047210 */ /* 0x000fe20007b5e10f */
[----:B------:R-:W-:Y:S01]  /*0ed0*/  IMAD.MOV R14, RZ, RZ, -R9 ;  /* 0x000000ffff0e7224 */ /* 0x000fe200078e0a09 */
[----:B------:R-:W-:Y:S02]  /*0ee0*/  SHF.R.S32.HI R11, RZ, 0x1f, R15 ;  /* 0x0000001fff0b7819 */ /* 0x000fe4000001140f */
[----:B------:R-:W-:Y:S02]  /*0ef0*/  SHF.R.S32.HI R10, RZ, 0x1f, R0 ;  /* 0x0000001fff0a7819 */ /* 0x000fe40000011400 */
[----:B------:R-:W-:Y:S02]  /*0f00*/  IADD3 R19, P1, PT, R6, R17, RZ ;  /* 0x0000001106137210 */ /* 0x000fe40007f3e0ff */
[----:B------:R-:W-:-:S03]  /*0f10*/  IADD3.X R10, PT, PT, ~R10, R12, R11, P2, P3 ;  /* 0x0000000c0a0a7210 */ /* 0x000fc600017e650b */
[----:B------:R-:W-:Y:S01]  /*0f20*/  IMAD.X R23, R7, 0x1, R13, P1 ;  /* 0x0000000107177824 */ /* 0x000fe200008e060d */
[----:B0-----:R-:W-:Y:S01]  /*0f30*/  IADD3 R18, P2, PT, R4, UR8, RZ ;  /* 0x0000000804127c10 */ /* 0x001fe2000ff5e0ff */
[----:B------:R-:W-:-:S03]  /*0f40*/  IMAD.MOV.U32 R4, RZ, RZ, R8 ;  /* 0x000000ffff047224 */ /* 0x000fc600078e0008 */
[----:B------:R-:W-:-:S09]  /*0f50*/  IADD3.X R20, PT, PT, R10, UR9, RZ, P2, !PT ;  /* 0x000000090a147c10 */ /* 0x000fd200097fe4ff */
.L_x_18:
        /* <DEDUP_REMOVED lines=13> */
.L_x_17:
[----:B------:R-:W-:Y:S05]  /*1030*/  BSYNC.RECONVERGENT B0 ;  /* 0x0000000000007941 */ /* 0x000fea0003800200 */
.L_x_16:
[----:B------:R-:W-:Y:S05]  /*1040*/  @P0 EXIT ;  /* 0x000000000000094d */ /* 0x000fea0003800000 */
[----:B------:R-:W1:Y:S01]  /*1050*/  LDCU.64 UR8, c[0x0][0x3a8] ;  /* 0x00007500ff0877ac */ /* 0x000e620008000a00 */
[--C-:B0-----:R-:W-:Y:S01]  /*1060*/  IADD3 R9, P0, P1, -R0, R5, R15.reuse ;  /* 0x0000000500097210 */ /* 0x101fe2000791e10f */
[----:B------:R-:W-:Y:S01]  /*1070*/  VIADD R10, R4, -UR5 ;  /* 0x80000005040a7c36 */ /* 0x000fe20008000000 */
[----:B------:R-:W-:Y:S02]  /*1080*/  SHF.R.S32.HI R15, RZ, 0x1f, R15 ;  /* 0x0000001fff0f7819 */ /* 0x000fe4000001140f */
[----:B------:R-:W-:Y:S02]  /*1090*/  SHF.R.S32.HI R0, RZ, 0x1f, R0 ;  /* 0x0000001fff007819 */ /* 0x000fe40000011400 */
[----:B------:R-:W-:Y:S02]  /*10a0*/  IADD3 R5, P3, PT, R6, R17, RZ ;  /* 0x0000001106057210 */ /* 0x000fe40007f7e0ff */
[----:B------:R-:W-:-:S03]  /*10b0*/  IADD3.X R0, PT, PT, ~R0, R12, R15, P0, P1 ;  /* 0x0000000c00007210 */ /* 0x000fc600007e250f */
[----:B------:R-:W-:Y:S01]  /*10c0*/  IMAD.X R8, R7, 0x1, R13, P3 ;  /* 0x0000000107087824 */ /* 0x000fe200018e060d */
[----:B-1----:R-:W-:-:S04]  /*10d0*/  IADD3 R9, P2, PT, R9, UR8, RZ ;  /* 0x0000000809097c10 */ /* 0x002fc8000ff5e0ff */
[----:B------:R-:W-:-:S09]  /*10e0*/  IADD3.X R0, PT, PT, R0, UR9, RZ, P2, !PT ;  /* 0x0000000900007c10 */ /* 0x000fd200097fe4ff */
.L_x_19:
        /* <DEDUP_REMOVED lines=33> */
[----:B------:R-:W-:Y:S05]  /*1300*/  EXIT ;  /* 0x000000000000794d */ /* 0x000fea0003800000 */
.L_x_20:
[----:B------:R-:W-:-:S00]  /*1310*/  BRA `(.L_x_20) ;  /* 0xfffffffc00fc7947 */ /* 0x000fc0000383ffff */
[----:B------:R-:W-:-:S00]  /*1320*/  NOP ;  /* 0x0000000000007918 */ /* 0x000fc00000000000 */
        /* <DEDUP_REMOVED lines=13> */
.L_x_21:


//--------------------- .nv.shared.reserved.0     --------------------------
	.section	.nv.shared.reserved.0,"aw",@nobits
	.weak		__nv_reservedSMEM_offset_0_alias
	.size		__nv_reservedSMEM_offset_0_alias, 0, 64
	.other		__nv_reservedSMEM_offset_0_alias,@"STO_CUDA_RESERVED_SHARED STV_DEFAULT"
__nv_reservedSMEM_offset_0_alias:
	.zero		0
	.zero		64


//--------------------- .nv.constant0._Z41stitch_y_uv_with_linesize_and_crop_kernelPKPhS1_PiS2_S_S_iiiiiiS2_ --------------------------
	.section	.nv.constant0._Z41stitch_y_uv_with_linesize_and_crop_kernelPKPhS1_PiS2_S_S_iiiiiiS2_,"a",@progbits
	.sectionflags	@""
	.align	4
.nv.constant0._Z41stitch_y_uv_with_linesize_and_crop_kernelPKPhS1_PiS2_S_S_iiiiiiS2_:
	.zero		976


//--------------------- SYMBOLS --------------------------

	.type		.nv.reservedSmem.offset0,@object
	.size		.nv.reservedSmem.offset0,0x4
